	.headerflags	@"EF_CUDA_TEXMODE_UNIFIED EF_CUDA_64BIT_ADDRESS EF_CUDA_ACCELERATORS EF_CUDA_SM90 EF_CUDA_VIRTUAL_SM(EF_CUDA_SM90)"
	.elftype	@"ET_EXEC"


//--------------------- .nv.info                  --------------------------
	.section	.nv.info,"",@"SHT_CUDA_INFO"
	.align	4


	//----- nvinfo : EIATTR_REGCOUNT
	.align		4
        /*0000*/ 	.byte	0x04, 0x2f
        /*0002*/ 	.short	(.L_3 - .L_2)
	.align		4
.L_2:
        /*0004*/ 	.word	index@(triton_poi_fused_add_convolution_mul_pow_reciprocal_sin_2)
        /*0008*/ 	.word	0x00000014


	//----- nvinfo : EIATTR_MIN_STACK_SIZE
	.align		4
.L_3:
        /*000c*/ 	.byte	0x04, 0x12
        /*000e*/ 	.short	(.L_5 - .L_4)
	.align		4
.L_4:
        /*0010*/ 	.word	index@(triton_poi_fused_add_convolution_mul_pow_reciprocal_sin_2)
        /*0014*/ 	.word	0x00000020


	//----- nvinfo : EIATTR_FRAME_SIZE
	.align		4
.L_5:
        /*0018*/ 	.byte	0x04, 0x11
        /*001a*/ 	.short	(.L_7 - .L_6)
	.align		4
.L_6:
        /*001c*/ 	.word	index@(triton_poi_fused_add_convolution_mul_pow_reciprocal_sin_2)
        /*0020*/ 	.word	0x00000020


	//----- nvinfo : EIATTR_MIN_STACK_SIZE
	.align		4
.L_7:
        /*0024*/ 	.byte	0x04, 0x12
        /*0026*/ 	.short	(.L_9 - .L_8)
	.align		4
.L_8:
        /*0028*/ 	.word	index@(triton_poi_fused_add_convolution_mul_pow_reciprocal_sin_2)
        /*002c*/ 	.word	0x00000020
.L_9:


//--------------------- .nv.info.triton_poi_fused_add_convolution_mul_pow_reciprocal_sin_2 --------------------------
	.section	.nv.info.triton_poi_fused_add_convolution_mul_pow_reciprocal_sin_2,"",@"SHT_CUDA_INFO"
	.sectionflags	@""
	.align	4


	//----- nvinfo : EIATTR_CUDA_API_VERSION
	.align		4
        /*0000*/ 	.byte	0x04, 0x37
        /*0002*/ 	.short	(.L_11 - .L_10)
.L_10:
        /*0004*/ 	.word	0x0000007c


	//----- nvinfo : EIATTR_KPARAM_INFO
	.align		4
.L_11:
        /*0008*/ 	.byte	0x04, 0x17
        /*000a*/ 	.short	(.L_13 - .L_12)
.L_12:
        /*000c*/ 	.word	0x00000000
        /*0010*/ 	.short	0x0004
        /*0012*/ 	.short	0x0020
        /*0014*/ 	.byte	0x00, 0xf0, 0x11, 0x00


	//----- nvinfo : EIATTR_KPARAM_INFO
	.align		4
.L_13:
        /*0018*/ 	.byte	0x04, 0x17
        /*001a*/ 	.short	(.L_15 - .L_14)
.L_14:
        /*001c*/ 	.word	0x00000000
        /*0020*/ 	.short	0x0003
        /*0022*/ 	.short	0x0018
        /*0024*/ 	.byte	0x00, 0xf4, 0x21, 0x00


	//----- nvinfo : EIATTR_KPARAM_INFO
	.align		4
.L_15:
        /*0028*/ 	.byte	0x04, 0x17
        /*002a*/ 	.short	(.L_17 - .L_16)
.L_16:
        /*002c*/ 	.word	0x00000000
        /*0030*/ 	.short	0x0002
        /*0032*/ 	.short	0x0010
        /*0034*/ 	.byte	0x00, 0xf4, 0x21, 0x00


	//----- nvinfo : EIATTR_KPARAM_INFO
	.align		4
.L_17:
        /*0038*/ 	.byte	0x04, 0x17
        /*003a*/ 	.short	(.L_19 - .L_18)
.L_18:
        /*003c*/ 	.word	0x00000000
        /*0040*/ 	.short	0x0001
        /*0042*/ 	.short	0x0008
        /*0044*/ 	.byte	0x00, 0xf4, 0x21, 0x00


	//----- nvinfo : EIATTR_KPARAM_INFO
	.align		4
.L_19:
        /*0048*/ 	.byte	0x04, 0x17
        /*004a*/ 	.short	(.L_21 - .L_20)
.L_20:
        /*004c*/ 	.word	0x00000000
        /*0050*/ 	.short	0x0000
        /*0052*/ 	.short	0x0000
        /*0054*/ 	.byte	0x00, 0xf4, 0x21, 0x00


	//----- nvinfo : EIATTR_SPARSE_MMA_MASK
	.align		4
.L_21:
        /*0058*/ 	.byte	0x03, 0x50
        /*005a*/ 	.short	0x0000


	//----- nvinfo : EIATTR_MAXREG_COUNT
	.align		4
        /*005c*/ 	.byte	0x03, 0x1b
        /*005e*/ 	.short	0x00ff


	//----- nvinfo : EIATTR_EXIT_INSTR_OFFSETS
	.align		4
        /*0060*/ 	.byte	0x04, 0x1c
        /*0062*/ 	.short	(.L_23 - .L_22)


	//   ....[0]....
.L_22:
        /*0064*/ 	.word	0x00000850


	//   ....[1]....
        /*0068*/ 	.word	0x00000870


	//----- nvinfo : EIATTR_REQNTID
	.align		4
.L_23:
        /*006c*/ 	.byte	0x04, 0x10
        /*006e*/ 	.short	(.L_25 - .L_24)
.L_24:
        /*0070*/ 	.word	0x00000080
        /*0074*/ 	.word	0x00000001
        /*0078*/ 	.word	0x00000001


	//----- nvinfo : EIATTR_CRS_STACK_SIZE
	.align		4
.L_25:
        /*007c*/ 	.byte	0x04, 0x1e
        /*007e*/ 	.short	(.L_27 - .L_26)
.L_26:
        /*0080*/ 	.word	0x00000000


	//----- nvinfo : EIATTR_CBANK_PARAM_SIZE
	.align		4
.L_27:
        /*0084*/ 	.byte	0x03, 0x19
        /*0086*/ 	.short	0x0024


	//----- nvinfo : EIATTR_PARAM_CBANK
	.align		4
        /*0088*/ 	.byte	0x04, 0x0a
        /*008a*/ 	.short	(.L_29 - .L_28)
	.align		4
.L_28:
        /*008c*/ 	.word	index@(.nv.constant0.triton_poi_fused_add_convolution_mul_pow_reciprocal_sin_2)
        /*0090*/ 	.short	0x0210
        /*0092*/ 	.short	0x0024


	//----- nvinfo : EIATTR_SW_WAR
	.align		4
.L_29:
        /*0094*/ 	.byte	0x04, 0x36
        /*0096*/ 	.short	(.L_31 - .L_30)
.L_30:
        /*0098*/ 	.word	0x00000008
.L_31:


//--------------------- .nv.callgraph             --------------------------
	.section	.nv.callgraph,"",@"SHT_CUDA_CALLGRAPH"
	.align	4
	.sectionentsize	8
	.align		4
        /*0000*/ 	.word	0x00000000
	.align		4
        /*0004*/ 	.word	0xffffffff
	.align		4
        /*0008*/ 	.word	0x00000000
	.align		4
        /*000c*/ 	.word	0xfffffffe
	.align		4
        /*0010*/ 	.word	0x00000000
	.align		4
        /*0014*/ 	.word	0xfffffffd
	.align		4
        /*0018*/ 	.word	0x00000000
	.align		4
        /*001c*/ 	.word	0xfffffffc


//--------------------- .nv.constant4             --------------------------
	.section	.nv.constant4,"a",@progbits
	.align	8
	.align		8
.nv.constant4:
        /*0000*/ 	.dword	_$_str
	.align		8
        /*0008*/ 	.dword	__cudart_i2opi_f


//--------------------- .text.triton_poi_fused_add_convolution_mul_pow_reciprocal_sin_2 --------------------------
	.section	.text.triton_poi_fused_add_convolution_mul_pow_reciprocal_sin_2,"ax",@progbits
	.align	128
        .global         triton_poi_fused_add_convolution_mul_pow_reciprocal_sin_2
        .type           triton_poi_fused_add_convolution_mul_pow_reciprocal_sin_2,@function
        .size           triton_poi_fused_add_convolution_mul_pow_reciprocal_sin_2,(.L_x_4 - triton_poi_fused_add_convolution_mul_pow_reciprocal_sin_2)
        .other          triton_poi_fused_add_convolution_mul_pow_reciprocal_sin_2,@"STO_CUDA_ENTRY STV_DEFAULT"
triton_poi_fused_add_convolution_mul_pow_reciprocal_sin_2:
.text.triton_poi_fused_add_convolution_mul_pow_reciprocal_sin_2:
[----:B------:R-:W0:Y:S01]  /*0000*/  LDC R1, c[0x0][0x28] ;  /* 0x00000a00ff017b82 */ /* 0x000e220000000800 */
[----:B------:R-:W1:Y:S07]  /*0010*/  S2R R10, SR_TID.X ;  /* 0x00000000000a7919 */ /* 0x000e6e0000002100 */
[----:B------:R-:W2:Y:S01]  /*0020*/  LDC.64 R8, c[0x0][0x210] ;  /* 0x00008400ff087b82 */ /* 0x000ea20000000a00 */
[----:B------:R-:W-:Y:S01]  /*0030*/  IMAD.MOV.U32 R11, RZ, RZ, RZ ;  /* 0x000000ffff0b7224 */ /* 0x000fe200078e00ff */
[----:B------:R-:W-:Y:S01]  /*0040*/  ULDC.64 UR4, c[0x0][0x208] ;  /* 0x0000820000047ab9 */ /* 0x000fe20000000a00 */
[----:B------:R-:W3:Y:S01]  /*0050*/  S2R R3, SR_CTAID.X ;  /* 0x0000000000037919 */ /* 0x000ee20000002500 */
[----:B0-----:R-:W-:-:S04]  /*0060*/  VIADD R1, R1, 0xffffffe0 ;  /* 0xffffffe001017836 */ /* 0x001fc80000000000 */
[----:B------:R-:W0:Y:S01]  /*0070*/  LDC.64 R4, c[0x0][0x220] ;  /* 0x00008800ff047b82 */ /* 0x000e220000000a00 */
[----:B-1----:R-:W-:-:S05]  /*0080*/  LOP3.LUT R10, R10, 0x7f, RZ, 0xc0, !PT ;  /* 0x0000007f0a0a7812 */ /* 0x002fca00078ec0ff */
[----:B---3--:R-:W-:Y:S02]  /*0090*/  IMAD R10, R3, 0x80, R10 ;  /* 0x00000080030a7824 */ /* 0x008fe400078e020a */
[----:B------:R-:W1:Y:S02]  /*00a0*/  LDC.64 R2, c[0x0][0x218] ;  /* 0x00008600ff027b82 */ /* 0x000e640000000a00 */
[C---:B------:R-:W-:Y:S01]  /*00b0*/  IMAD.HI R0, R10.reuse, 0x55555556, RZ ;  /* 0x555555560a007827 */ /* 0x040fe200078e02ff */
[----:B------:R-:W-:-:S03]  /*00c0*/  ISETP.GE.AND P1, PT, R10, 0x60, PT ;  /* 0x000000600a00780c */ /* 0x000fc60003f26270 */
[----:B--2---:R-:W-:Y:S01]  /*00d0*/  IMAD.WIDE R8, R10, 0x4, R8 ;  /* 0x000000040a087825 */ /* 0x004fe200078e0208 */
[----:B------:R-:W-:-:S04]  /*00e0*/  LEA.HI R0, R0, R0, RZ, 0x1 ;  /* 0x0000000000007211 */ /* 0x000fc800078f08ff */
[----:B------:R-:W-:-:S04]  /*00f0*/  SHF.R.S32.HI R7, RZ, 0x1f, R0 ;  /* 0x0000001fff077819 */ /* 0x000fc80000011400 */
[----:B------:R-:W-:Y:S01]  /*0100*/  LEA.HI R7, R7, R0, RZ, 0x3 ;  /* 0x0000000007077211 */ /* 0x000fe200078f18ff */
[----:B------:R-:W-:Y:S01]  /*0110*/  IMAD.MOV.U32 R6, RZ, RZ, RZ ;  /* 0x000000ffff067224 */ /* 0x000fe200078e00ff */
[----:B------:R-:W2:Y:S02]  /*0120*/  @!P1 LDG.E R11, desc[UR4][R8.64] ;  /* 0x00000004080b9981 */ /* 0x000ea4000c1e1900 */
[----:B------:R-:W-:-:S05]  /*0130*/  LOP3.LUT R7, R7, 0xfffffff8, RZ, 0xc0, !PT ;  /* 0xfffffff807077812 */ /* 0x000fca00078ec0ff */
[----:B------:R-:W-:Y:S01]  /*0140*/  IMAD.IADD R7, R0, 0x1, -R7 ;  /* 0x0000000100077824 */ /* 0x000fe200078e0a07 */
[----:B------:R-:W-:-:S03]  /*0150*/  HFMA2.MMA R0, -RZ, RZ, 0, 0 ;  /* 0x00000000ff007435 */ /* 0x000fc600000001ff */
[----:B-1----:R-:W-:-:S04]  /*0160*/  IMAD.WIDE R2, R7, 0x4, R2 ;  /* 0x0000000407027825 */ /* 0x002fc800078e0202 */
[----:B0-----:R-:W-:-:S03]  /*0170*/  IMAD.WIDE R4, R7, 0x4, R4 ;  /* 0x0000000407047825 */ /* 0x001fc600078e0204 */
[----:B------:R-:W2:Y:S04]  /*0180*/  @!P1 LDG.E.EL R0, desc[UR4][R2.64] ;  /* 0x0000000402009981 */ /* 0x000ea8000c2e1900 */
[----:B------:R-:W3:Y:S01]  /*0190*/  @!P1 LDG.E.EL R6, desc[UR4][R4.64] ;  /* 0x0000000404069981 */ /* 0x000ee2000c2e1900 */
[----:B------:R-:W-:Y:S01]  /*01a0*/  BSSY B0, `(.L_x_0) ;  /* 0x0000049000007945 */ /* 0x000fe20003800000 */
[----:B--2---:R-:W-:-:S04]  /*01b0*/  FADD R11, R0, R11 ;  /* 0x0000000b000b7221 */ /* 0x004fc80000000000 */
[----:B---3--:R-:W-:-:S04]  /*01c0*/  FMUL R12, R11, R6 ;  /* 0x000000060b0c7220 */ /* 0x008fc80000400000 */
[----:B------:R-:W-:-:S06]  /*01d0*/  FMUL R0, R12, 0.63661974668502807617 ;  /* 0x3f22f9830c007820 */ /* 0x000fcc0000400000 */
[----:B------:R-:W0:Y:S01]  /*01e0*/  F2I.FTZ.NTZ R0, R0 ;  /* 0x0000000000007305 */ /* 0x000e220000213100 */
[----:B------:R-:W-:-:S05]  /*01f0*/  FADD.FTZ R14, |R12|, -RZ ;  /* 0x800000ff0c0e7221 */ /* 0x000fca0000010200 */
[----:B------:R-:W-:Y:S02]  /*0200*/  FSETP.GE.AND P0, PT, R14, 105615, PT ;  /* 0x47ce47800e00780b */ /* 0x000fe40003f06000 */
[----:B0-----:R-:W-:-:S05]  /*0210*/  I2FP.F32.S32 R7, R0 ;  /* 0x0000000000077245 */ /* 0x001fca0000201400 */
[----:B------:R-:W-:-:S04]  /*0220*/  FFMA.FTZ R2, R7, -1.5707962512969970703, R12 ;  /* 0xbfc90fda07027823 */ /* 0x000fc8000001000c */
[----:B------:R-:W-:Y:S01]  /*0230*/  FFMA.FTZ R2, R7, -7.5497894158615963534e-08, R2 ;  /* 0xb3a2216807027823 */ /* 0x000fe20000010002 */
[----:B------:R-:W-:-:S03]  /*0240*/  FADD R13, R6, 9.9999997171806853657e-10 ;  /* 0x3089705f060d7421 */ /* 0x000fc60000000000 */
[----:B------:R-:W-:Y:S01]  /*0250*/  FFMA.FTZ R2, R7, -5.3903029534742383927e-15, R2 ;  /* 0xa7c234c507027823 */ /* 0x000fe20000010002 */
[----:B------:R-:W-:Y:S06]  /*0260*/  @!P0 BRA `(.L_x_1) ;  /* 0x0000000000f08947 */ /* 0x000fec0003800000 */
[----:B------:R-:W-:-:S13]  /*0270*/  FSETP.NEU.AND P0, PT, R14, +INF , PT ;  /* 0x7f8000000e00780b */ /* 0x000fda0003f0d000 */
[----:B------:R-:W-:Y:S01]  /*0280*/  @!P0 FMUL.FTZ R2, RZ, R12 ;  /* 0x0000000cff028220 */ /* 0x000fe20000410000 */
[----:B------:R-:W-:Y:S01]  /*0290*/  @!P0 IMAD.MOV.U32 R0, RZ, RZ, RZ ;  /* 0x000000ffff008224 */ /* 0x000fe200078e00ff */
[----:B------:R-:W-:Y:S06]  /*02a0*/  @!P0 BRA `(.L_x_1) ;  /* 0x0000000000e08947 */ /* 0x000fec0003800000 */
[----:B------:R-:W-:Y:S01]  /*02b0*/  SHF.R.U32.HI R17, RZ, 0x17, R12 ;  /* 0x00000017ff117819 */ /* 0x000fe2000001160c */
[----:B------:R-:W-:Y:S01]  /*02c0*/  IMAD.MOV.U32 R0, RZ, RZ, RZ ;  /* 0x000000ffff007224 */ /* 0x000fe200078e00ff */
[----:B------:R-:W-:Y:S01]  /*02d0*/  SHF.L.U32 R3, R12, 0x8, RZ ;  /* 0x000000080c037819 */ /* 0x000fe200000006ff */
[----:B------:R-:W-:Y:S01]  /*02e0*/  IMAD.MOV.U32 R5, RZ, RZ, RZ ;  /* 0x000000ffff057224 */ /* 0x000fe200078e00ff */
[----:B------:R-:W-:Y:S01]  /*02f0*/  LOP3.LUT R2, R17, 0xe0, RZ, 0xc0, !PT ;  /* 0x000000e011027812 */ /* 0x000fe200078ec0ff */
[----:B------:R-:W-:Y:S01]  /*0300*/  ULDC.64 UR6, c[0x4][0x8] ;  /* 0x0100020000067ab9 */ /* 0x000fe20000000a00 */
[----:B------:R-:W-:Y:S02]  /*0310*/  MOV R16, RZ ;  /* 0x000000ff00107202 */ /* 0x000fe40000000f00 */
[----:B------:R-:W-:Y:S01]  /*0320*/  LOP3.LUT R3, R3, 0x80000000, RZ, 0xfc, !PT ;  /* 0x8000000003037812 */ /* 0x000fe200078efcff */
[----:B------:R-:W-:Y:S02]  /*0330*/  VIADD R4, R2, 0xffffff80 ;  /* 0xffffff8002047836 */ /* 0x000fe40000000000 */
[----:B------:R-:W-:-:S03]  /*0340*/  IMAD.MOV.U32 R2, RZ, RZ, R1 ;  /* 0x000000ffff027224 */ /* 0x000fc600078e0001 */
[----:B------:R-:W-:-:S07]  /*0350*/  SHF.R.U32.HI R4, RZ, 0x5, R4 ;  /* 0x00000005ff047819 */ /* 0x000fce0000011604 */
.L_x_2:
[----:B------:R-:W-:-:S04]  /*0360*/  IADD3 R14, P0, R5, UR6, RZ ;  /* 0x00000006050e7c10 */ /* 0x000fc8000ff1e0ff */
[----:B------:R-:W-:-:S06]  /*0370*/  IADD3.X R15, R16, UR7, RZ, P0, !PT ;  /* 0x00000007100f7c10 */ /* 0x000fcc00087fe4ff */
[----:B------:R-:W2:Y:S01]  /*0380*/  LDG.E.CONSTANT R15, desc[UR4][R14.64] ;  /* 0x000000040e0f7981 */ /* 0x000ea2000c1e9900 */
[----:B------:R-:W-:Y:S01]  /*0390*/  IADD3 R5, P2, R5, 0x4, RZ ;  /* 0x0000000405057810 */ /* 0x000fe20007f5e0ff */
[----:B------:R-:W-:Y:S02]  /*03a0*/  IMAD.MOV.U32 R6, RZ, RZ, R0 ;  /* 0x000000ffff067224 */ /* 0x000fe400078e0000 */
[----:B------:R-:W-:Y:S01]  /*03b0*/  IMAD.MOV.U32 R7, RZ, RZ, RZ ;  /* 0x000000ffff077224 */ /* 0x000fe200078e00ff */
[----:B------:R-:W-:Y:S02]  /*03c0*/  ISETP.NE.U32.AND P0, PT, R5, 0x18, PT ;  /* 0x000000180500780c */ /* 0x000fe40003f05070 */
[----:B------:R-:W-:-:S04]  /*03d0*/  IADD3.X R16, RZ, R16, RZ, P2, !PT ;  /* 0x00000010ff107210 */ /* 0x000fc800017fe4ff */
[----:B------:R-:W-:Y:S01]  /*03e0*/  ISETP.NE.AND.EX P0, PT, R16, RZ, PT, P0 ;  /* 0x000000ff1000720c */ /* 0x000fe20003f05300 */
[----:B--2---:R-:W-:-:S04]  /*03f0*/  IMAD.WIDE.U32 R6, R3, R15, R6 ;  /* 0x0000000f03067225 */ /* 0x004fc800078e0006 */
[----:B------:R-:W-:Y:S01]  /*0400*/  IMAD.MOV.U32 R0, RZ, RZ, R7 ;  /* 0x000000ffff007224 */ /* 0x000fe200078e0007 */
[----:B------:R0:W-:Y:S02]  /*0410*/  STL [R2], R6 ;  /* 0x0000000602007387 */ /* 0x0001e40000100800 */
[----:B0-----:R-:W-:-:S05]  /*0420*/  VIADD R2, R2, 0x4 ;  /* 0x0000000402027836 */ /* 0x001fca0000000000 */
[----:B------:R-:W-:Y:S05]  /*0430*/  @P0 BRA `(.L_x_2) ;  /* 0xfffffffc00c80947 */ /* 0x000fea000383ffff */
[----:B------:R-:W-:Y:S01]  /*0440*/  LOP3.LUT P0, R6, R17, 0x1f, RZ, 0xc0, !PT ;  /* 0x0000001f11067812 */ /* 0x000fe2000780c0ff */
[----:B------:R-:W-:Y:S01]  /*0450*/  IMAD R14, R4, -0x4, R1 ;  /* 0xfffffffc040e7824 */ /* 0x000fe200078e0201 */
[----:B------:R0:W-:Y:S04]  /*0460*/  STL [R1+0x18], R0 ;  /* 0x0000180001007387 */ /* 0x0001e80000100800 */
[----:B------:R-:W2:Y:S04]  /*0470*/  LDL R2, [R14+0x18] ;  /* 0x000018000e027983 */ /* 0x000ea80000100800 */
[----:B------:R-:W3:Y:S04]  /*0480*/  LDL R3, [R14+0x14] ;  /* 0x000014000e037983 */ /* 0x000ee80000100800 */
[----:B------:R-:W4:Y:S01]  /*0490*/  @P0 LDL R7, [R14+0x10] ;  /* 0x000010000e070983 */ /* 0x000f220000100800 */
[----:B------:R-:W-:Y:S01]  /*04a0*/  @P0 IADD3 R4, -R6, 0x20, RZ ;  /* 0x0000002006040810 */ /* 0x000fe20007ffe1ff */
[----:B------:R-:W-:Y:S01]  /*04b0*/  UMOV UR6, 0x54442d19 ;  /* 0x54442d1900067882 */ /* 0x000fe20000000000 */
[----:B------:R-:W-:Y:S01]  /*04c0*/  UMOV UR7, 0x3bf921fb ;  /* 0x3bf921fb00077882 */ /* 0x000fe20000000000 */
[----:B--2---:R-:W-:-:S02]  /*04d0*/  @P0 SHF.L.U32 R5, R2, R6, RZ ;  /* 0x0000000602050219 */ /* 0x004fc400000006ff */
[----:B---3--:R-:W-:Y:S02]  /*04e0*/  @P0 SHF.L.U32 R6, R3, R6, RZ ;  /* 0x0000000603060219 */ /* 0x008fe400000006ff */
[-C--:B----4-:R-:W-:Y:S02]  /*04f0*/  @P0 SHF.R.U32.HI R7, RZ, R4.reuse, R7 ;  /* 0x00000004ff070219 */ /* 0x090fe40000011607 */
[----:B------:R-:W-:Y:S02]  /*0500*/  @P0 SHF.R.U32.HI R4, RZ, R4, R3 ;  /* 0x00000004ff040219 */ /* 0x000fe40000011603 */
[----:B------:R-:W-:-:S03]  /*0510*/  @P0 IADD3 R3, R6, R7, RZ ;  /* 0x0000000706030210 */ /* 0x000fc60007ffe0ff */
[----:B------:R-:W-:-:S05]  /*0520*/  @P0 IMAD.IADD R2, R5, 0x1, R4 ;  /* 0x0000000105020824 */ /* 0x000fca00078e0204 */
[C---:B------:R-:W-:Y:S01]  /*0530*/  SHF.L.W.U32.HI R15, R3.reuse, 0x2, R2 ;  /* 0x00000002030f7819 */ /* 0x040fe20000010e02 */
[----:B------:R-:W-:-:S03]  /*0540*/  IMAD.SHL.U32 R3, R3, 0x4, RZ ;  /* 0x0000000403037824 */ /* 0x000fc600078e00ff */
[----:B0-----:R-:W-:-:S04]  /*0550*/  SHF.R.S32.HI R0, RZ, 0x1f, R15 ;  /* 0x0000001fff007819 */ /* 0x001fc8000001140f */
[C---:B------:R-:W-:Y:S02]  /*0560*/  LOP3.LUT R6, R0.reuse, R3, RZ, 0x3c, !PT ;  /* 0x0000000300067212 */ /* 0x040fe400078e3cff */
[----:B------:R-:W-:-:S04]  /*0570*/  LOP3.LUT R7, R0, R15, RZ, 0x3c, !PT ;  /* 0x0000000f00077212 */ /* 0x000fc800078e3cff */
[----:B------:R-:W0:Y:S01]  /*0580*/  I2F.F64.S64 R4, R6 ;  /* 0x0000000600047312 */ /* 0x000e220000301c00 */
[----:B------:R-:W-:Y:S02]  /*0590*/  SHF.R.U32.HI R0, RZ, 0x1e, R2 ;  /* 0x0000001eff007819 */ /* 0x000fe40000011602 */
[----:B------:R-:W-:Y:S01]  /*05a0*/  ISETP.GE.AND P0, PT, R12, RZ, PT ;  /* 0x000000ff0c00720c */ /* 0x000fe20003f06270 */
[----:B0-----:R-:W-:Y:S01]  /*05b0*/  DMUL R4, R4, UR6 ;  /* 0x0000000604047c28 */ /* 0x001fe20008000000 */
[C---:B------:R-:W-:Y:S02]  /*05c0*/  LEA.HI R0, R15.reuse, R0, RZ, 0x1 ;  /* 0x000000000f007211 */ /* 0x040fe400078f08ff */
[----:B------:R-:W-:-:S07]  /*05d0*/  LOP3.LUT R12, R15, R12, RZ, 0x3c, !PT ;  /* 0x0000000c0f0c7212 */ /* 0x000fce00078e3cff */
[----:B------:R-:W0:Y:S01]  /*05e0*/  F2F.F32.F64 R4, R4 ;  /* 0x0000000400047310 */ /* 0x000e220000301000 */
[----:B------:R-:W-:Y:S01]  /*05f0*/  IMAD.MOV R2, RZ, RZ, -R0 ;  /* 0x000000ffff027224 */ /* 0x000fe200078e0a00 */
[----:B------:R-:W-:-:S04]  /*0600*/  ISETP.GE.AND P2, PT, R12, RZ, PT ;  /* 0x000000ff0c00720c */ /* 0x000fc80003f46270 */
[----:B------:R-:W-:Y:S02]  /*0610*/  @!P0 MOV R0, R2 ;  /* 0x0000000200008202 */ /* 0x000fe40000000f00 */
[----:B0-----:R-:W-:-:S07]  /*0620*/  FSEL R2, -R4, R4, !P2 ;  /* 0x0000000404027208 */ /* 0x001fce0005000100 */
.L_x_1:
[----:B------:R-:W-:Y:S05]  /*0630*/  BSYNC B0 ;  /* 0x0000000000007941 */ /* 0x000fea0003800000 */
.L_x_0:
[----:B------:R-:W-:Y:S01]  /*0640*/  LOP3.LUT R3, R0, 0x1, RZ, 0xc0, !PT ;  /* 0x0000000100037812 */ /* 0x000fe200078ec0ff */
[----:B------:R-:W-:Y:S01]  /*0650*/  FMUL.FTZ R6, R2, R2 ;  /* 0x0000000202067220 */ /* 0x000fe20000410000 */
[----:B------:R-:W-:Y:S01]  /*0660*/  FSETP.GT.AND P0, PT, |R13|, 8.50705917302346158658e+37, PT ;  /* 0x7e8000000d00780b */ /* 0x000fe20003f04200 */
[----:B------:R-:W-:Y:S01]  /*0670*/  IMAD.MOV.U32 R4, RZ, RZ, 0x3c0885e4 ;  /* 0x3c0885e4ff047424 */ /* 0x000fe200078e00ff */
[----:B------:R-:W-:Y:S01]  /*0680*/  ISETP.NE.U32.AND P3, PT, R3, 0x1, PT ;  /* 0x000000010300780c */ /* 0x000fe20003f65070 */
[----:B------:R-:W-:Y:S01]  /*0690*/  IMAD.MOV.U32 R3, RZ, RZ, -0x46b2bead ;  /* 0xb94d4153ff037424 */ /* 0x000fe200078e00ff */
[----:B------:R-:W-:Y:S01]  /*06a0*/  FSETP.GEU.AND P2, PT, |R13|, 1.175494350822287508e-38, PT ;  /* 0x008000000d00780b */ /* 0x000fe20003f4e200 */
[----:B------:R-:W-:Y:S01]  /*06b0*/  ULDC.64 UR6, c[0x0][0x228] ;  /* 0x00008a0000067ab9 */ /* 0x000fe20000000a00 */
[----:B------:R-:W-:Y:S01]  /*06c0*/  LOP3.LUT P4, RZ, R0, 0x2, RZ, 0xc0, !PT ;  /* 0x0000000200ff7812 */ /* 0x000fe2000788c0ff */
[----:B------:R0:W-:Y:S01]  /*06d0*/  @!P1 STG.E desc[UR4][R8.64], R11 ;  /* 0x0000000b08009986 */ /* 0x0001e2000c101904 */
[----:B------:R-:W-:-:S05]  /*06e0*/  FSEL R0, R2, 1, P3 ;  /* 0x3f80000002007808 */ /* 0x000fca0001800000 */
[----:B------:R-:W-:Y:S02]  /*06f0*/  @P0 FMUL R13, R13, 0.25 ;  /* 0x3e8000000d0d0820 */ /* 0x000fe40000400000 */
[----:B------:R-:W-:Y:S01]  /*0700*/  @!P3 MOV R5, 0x37cbac00 ;  /* 0x37cbac000005b802 */ /* 0x000fe20000000f00 */
[----:B------:R-:W-:Y:S02]  /*0710*/  @!P3 IMAD.MOV.U32 R4, RZ, RZ, 0x3d2aaabb ;  /* 0x3d2aaabbff04b424 */ /* 0x000fe400078e00ff */
[----:B------:R-:W-:Y:S02]  /*0720*/  @!P2 FMUL R13, R13, 16777216 ;  /* 0x4b8000000d0da820 */ /* 0x000fe40000400000 */
[----:B------:R-:W-:Y:S01]  /*0730*/  @!P3 FFMA.FTZ R3, R6, R5, -0.0013887860113754868507 ;  /* 0xbab607ed0603b423 */ /* 0x000fe20000010005 */
[----:B------:R-:W-:-:S03]  /*0740*/  IMAD.MOV.U32 R5, RZ, RZ, -0x41d55558 ;  /* 0xbe2aaaa8ff057424 */ /* 0x000fc600078e00ff */
[----:B------:R-:W1:Y:S01]  /*0750*/  MUFU.RCP R13, R13 ;  /* 0x0000000d000d7308 */ /* 0x000e620000001000 */
[----:B------:R-:W-:Y:S01]  /*0760*/  FFMA.FTZ R4, R6, R3, R4 ;  /* 0x0000000306047223 */ /* 0x000fe20000010004 */
[----:B------:R-:W-:Y:S01]  /*0770*/  HFMA2.MMA R3, -RZ, RZ, 1.625, 0 ;  /* 0x3e800000ff037435 */ /* 0x000fe200000001ff */
[----:B------:R-:W-:-:S04]  /*0780*/  @!P3 IMAD.MOV.U32 R5, RZ, RZ, -0x41000001 ;  /* 0xbeffffffff05b424 */ /* 0x000fc800078e00ff */
[----:B------:R-:W-:-:S05]  /*0790*/  FFMA.FTZ R5, R6, R4, R5 ;  /* 0x0000000406057223 */ /* 0x000fca0000010005 */
[----:B------:R-:W-:Y:S01]  /*07a0*/  FSEL R2, R3, 1, P0 ;  /* 0x3f80000003027808 */ /* 0x000fe20000000000 */
[----:B------:R-:W-:-:S04]  /*07b0*/  FFMA.FTZ R3, R6, R0, RZ ;  /* 0x0000000006037223 */ /* 0x000fc800000100ff */
[----:B------:R-:W-:Y:S01]  /*07c0*/  FFMA.FTZ R0, R3, R5, R0 ;  /* 0x0000000503007223 */ /* 0x000fe20000010000 */
[----:B------:R-:W-:Y:S01]  /*07d0*/  @!P2 FMUL R2, R2, 16777216 ;  /* 0x4b8000000202a820 */ /* 0x000fe20000400000 */
[----:B------:R-:W-:Y:S02]  /*07e0*/  SHF.R.S32.HI R3, RZ, 0x1f, R10 ;  /* 0x0000001fff037819 */ /* 0x000fe4000001140a */
[----:B------:R-:W-:Y:S01]  /*07f0*/  @P4 FFMA.FTZ R0, R0, -1, RZ ;  /* 0xbf80000000004823 */ /* 0x000fe200000100ff */
[----:B-1----:R-:W-:Y:S01]  /*0800*/  FMUL R4, R13, R2 ;  /* 0x000000020d047220 */ /* 0x002fe20000400000 */
[----:B------:R-:W-:Y:S02]  /*0810*/  LEA R2, P0, R10, UR6, 0x2 ;  /* 0x000000060a027c11 */ /* 0x000fe4000f8010ff */
[----:B------:R-:W-:Y:S02]  /*0820*/  FMUL R0, R0, R0 ;  /* 0x0000000000007220 */ /* 0x000fe40000400000 */
[----:B------:R-:W-:-:S02]  /*0830*/  LEA.HI.X R3, R10, UR7, R3, 0x2, P0 ;  /* 0x000000070a037c11 */ /* 0x000fc400080f1403 */
[----:B------:R-:W-:Y:S01]  /*0840*/  FFMA R5, R4, R0, R11 ;  /* 0x0000000004057223 */ /* 0x000fe2000000000b */
[----:B0-----:R-:W-:Y:S06]  /*0850*/  @P1 EXIT ;  /* 0x000000000000194d */ /* 0x001fec0003800000 */
[----:B------:R-:W-:Y:S01]  /*0860*/  STG.E desc[UR4][R2.64], R5 ;  /* 0x0000000502007986 */ /* 0x000fe2000c101904 */
[----:B------:R-:W-:Y:S05]  /*0870*/  EXIT ;  /* 0x000000000000794d */ /* 0x000fea0003800000 */
.L_x_3:
[----:B------:R-:W-:-:S00]  /*0880*/  BRA `(.L_x_3) ;  /* 0xfffffffc00fc7947 */ /* 0x000fc0000383ffff */
[----:B------:R-:W-:-:S00]  /*0890*/  NOP ;  /* 0x0000000000007918 */ /* 0x000fc00000000000 */
        /* <DEDUP_REMOVED lines=14> */
.L_x_4:


//--------------------- .nv.global.init           --------------------------
	.section	.nv.global.init,"aw",@progbits
	.align	4
.nv.global.init:
	.type		__cudart_i2opi_f,@object
	.size		__cudart_i2opi_f,(_$_str - __cudart_i2opi_f)
__cudart_i2opi_f:
        /*0000*/ 	.byte	0x41, 0x90, 0x43, 0x3c, 0x99, 0x95, 0x62, 0xdb, 0xc0, 0xdd, 0x34, 0xf5, 0xd1, 0x57, 0x27, 0xfc
        /*0010*/ 	.byte	0x29, 0x15, 0x44, 0x4e, 0x6e, 0x83, 0xf9, 0xa2
	.type		_$_str,@object
	.size		_$_str,(.L_0 - _$_str)
_$_str:
        /*0018*/ 	.byte	0x5f, 0x5f, 0x43, 0x55, 0x44, 0x41, 0x5f, 0x46, 0x54, 0x5a, 0x00
.L_0:


//--------------------- .nv.constant0.triton_poi_fused_add_convolution_mul_pow_reciprocal_sin_2 --------------------------
	.section	.nv.constant0.triton_poi_fused_add_convolution_mul_pow_reciprocal_sin_2,"a",@progbits
	.sectionflags	@""
	.align	4
.nv.constant0.triton_poi_fused_add_convolution_mul_pow_reciprocal_sin_2:
	.zero		564
